//
// Generated by NVIDIA NVVM Compiler
//
// Compiler Build ID: CL-36424714
// Cuda compilation tools, release 13.0, V13.0.88
// Based on NVVM 20.0.0
//

.version 9.0
.target sm_100
.address_size 64

	// .globl	_Z12mandelKernelPiffffii

.visible .entry _Z12mandelKernelPiffffii(
	.param .u64 .ptr .align 1 _Z12mandelKernelPiffffii_param_0,
	.param .f32 _Z12mandelKernelPiffffii_param_1,
	.param .f32 _Z12mandelKernelPiffffii_param_2,
	.param .f32 _Z12mandelKernelPiffffii_param_3,
	.param .f32 _Z12mandelKernelPiffffii_param_4,
	.param .u32 _Z12mandelKernelPiffffii_param_5,
	.param .u32 _Z12mandelKernelPiffffii_param_6
)
{
	.reg .pred 	%p<4>;
	.reg .b32 	%r<19>;
	.reg .b32 	%f<20>;
	.reg .b64 	%rd<7>;

	ld.param.u64 	%rd1, [_Z12mandelKernelPiffffii_param_0];
	ld.param.f32 	%f9, [_Z12mandelKernelPiffffii_param_1];
	ld.param.f32 	%f10, [_Z12mandelKernelPiffffii_param_2];
	ld.param.f32 	%f11, [_Z12mandelKernelPiffffii_param_3];
	ld.param.f32 	%f12, [_Z12mandelKernelPiffffii_param_4];
	ld.param.u32 	%r6, [_Z12mandelKernelPiffffii_param_5];
	ld.param.u32 	%r7, [_Z12mandelKernelPiffffii_param_6];
	mov.u32 	%r9, %ctaid.x;
	mov.u32 	%r10, %ntid.x;
	mov.u32 	%r11, %tid.x;
	mad.lo.s32 	%r1, %r9, %r10, %r11;
	mov.u32 	%r12, %ctaid.y;
	mov.u32 	%r13, %ntid.y;
	mov.u32 	%r14, %tid.y;
	mad.lo.s32 	%r2, %r12, %r13, %r14;
	cvt.rn.f32.s32 	%f13, %r1;
	fma.rn.f32 	%f1, %f11, %f13, %f9;
	cvt.rn.f32.u32 	%f14, %r2;
	fma.rn.f32 	%f2, %f12, %f14, %f10;
	setp.lt.s32 	%p1, %r6, 1;
	mov.b32 	%r18, 0;
	@%p1 bra 	$L__BB0_4;
	mov.b32 	%r17, 0;
	mov.f32 	%f18, %f2;
	mov.f32 	%f19, %f1;
$L__BB0_2:
	mul.f32 	%f5, %f19, %f19;
	mul.f32 	%f6, %f18, %f18;
	add.f32 	%f15, %f5, %f6;
	setp.gt.f32 	%p2, %f15, 0f40800000;
	mov.u32 	%r18, %r17;
	@%p2 bra 	$L__BB0_4;
	sub.f32 	%f16, %f5, %f6;
	add.f32 	%f17, %f19, %f19;
	add.f32 	%f19, %f1, %f16;
	fma.rn.f32 	%f18, %f17, %f18, %f2;
	add.s32 	%r17, %r17, 1;
	setp.ne.s32 	%p3, %r17, %r6;
	mov.u32 	%r18, %r6;
	@%p3 bra 	$L__BB0_2;
$L__BB0_4:
	cvta.to.global.u64 	%rd2, %rd1;
	mul.lo.s32 	%r16, %r7, %r2;
	cvt.s64.s32 	%rd3, %r16;
	add.s64 	%rd4, %rd2, %rd3;
	mul.wide.s32 	%rd5, %r1, 4;
	add.s64 	%rd6, %rd4, %rd5;
	st.global.u32 	[%rd6], %r18;
	ret;

}


// ===== COMPILED SASS (sm_100) =====

	.target	sm_100

	.elftype	@"ET_EXEC"


//--------------------- .note.nv.tkinfo           --------------------------
	.section	.note.nv.tkinfo,"",@"SHT_NOTE"
	.sectionflags	@"SHF_NOTE_NV_TKINFO"
	.tkinfo
        /*0018*/ 	.word	0x00000002
        /*0030*/ 	.string	""
        /*0030*/ 	.string	"ptxas"
        /*0030*/ 	.string	"Cuda compilation tools, release 13.0, V13.0.88"
        /*0030*/ 	.string	"Build cuda_13.0.r13.0/compiler.36424714_0"
        /*0030*/ 	.string	"-arch sm_100 -m 64 "



//--------------------- .note.nv.cuinfo           --------------------------
	.section	.note.nv.cuinfo,"",@"SHT_NOTE"
	.sectionflags	@"SHF_NOTE_NV_CUINFO"
        /*0018*/ 	.short	0x0002
        /*001a*/ 	.short	0x0064
        /*001c*/ 	.short	0x0082
	.zero		2


//--------------------- .nv.info                  --------------------------
	.section	.nv.info,"",@"SHT_CUDA_INFO"
	.align	4


	//----- nvinfo : EIATTR_REGCOUNT
	.align		4
        /*0000*/ 	.byte	0x04, 0x2f
        /*0002*/ 	.short	(.L_1 - .L_0)
	.align		4
.L_0:
        /*0004*/ 	.word	index@(_Z12mandelKernelPiffffii)
        /*0008*/ 	.word	0x00000010


	//----- nvinfo : EIATTR_FRAME_SIZE
	.align		4
.L_1:
        /*000c*/ 	.byte	0x04, 0x11
        /*000e*/ 	.short	(.L_3 - .L_2)
	.align		4
.L_2:
        /*0010*/ 	.word	index@(_Z12mandelKernelPiffffii)
        /*0014*/ 	.word	0x00000000


	//----- nvinfo : EIATTR_MIN_STACK_SIZE
	.align		4
.L_3:
        /*0018*/ 	.byte	0x04, 0x12
        /*001a*/ 	.short	(.L_5 - .L_4)
	.align		4
.L_4:
        /*001c*/ 	.word	index@(_Z12mandelKernelPiffffii)
        /*0020*/ 	.word	0x00000000
.L_5:


//--------------------- .nv.compat                --------------------------
	.section	.nv.compat,"",@"SHT_CUDA_COMPAT_INFO"
	.align	4
        /*0000*/ 	.byte	0x02, 0x09, 0x00, 0x00, 0x02, 0x02, 0x01, 0x00, 0x02, 0x05, 0x05, 0x00, 0x03, 0x07, 0x01, 0x01
        /*0010*/ 	.byte	0x02, 0x03, 0x00, 0x00, 0x02, 0x06, 0x01, 0x00, 0x04, 0x0b, 0x08, 0x00, 0x01, 0x00, 0x00, 0x00
        /*0020*/ 	.byte	0x00, 0x00, 0x00, 0x00


//--------------------- .nv.info._Z12mandelKernelPiffffii --------------------------
	.section	.nv.info._Z12mandelKernelPiffffii,"",@"SHT_CUDA_INFO"
	.sectionflags	@""
	.align	4


	//----- nvinfo : EIATTR_CUDA_API_VERSION
	.align		4
        /*0000*/ 	.byte	0x04, 0x37
        /*0002*/ 	.short	(.L_7 - .L_6)
.L_6:
        /*0004*/ 	.word	0x00000082


	//----- nvinfo : EIATTR_KPARAM_INFO
	.align		4
.L_7:
        /*0008*/ 	.byte	0x04, 0x17
        /*000a*/ 	.short	(.L_9 - .L_8)
.L_8:
        /*000c*/ 	.word	0x00000000
        /*0010*/ 	.short	0x0006
        /*0012*/ 	.short	0x001c
        /*0014*/ 	.byte	0x00, 0xf0, 0x11, 0x00


	//----- nvinfo : EIATTR_KPARAM_INFO
	.align		4
.L_9:
        /*0018*/ 	.byte	0x04, 0x17
        /*001a*/ 	.short	(.L_11 - .L_10)
.L_10:
        /*001c*/ 	.word	0x00000000
        /*0020*/ 	.short	0x0005
        /*0022*/ 	.short	0x0018
        /*0024*/ 	.byte	0x00, 0xf0, 0x11, 0x00


	//----- nvinfo : EIATTR_KPARAM_INFO
	.align		4
.L_11:
        /*0028*/ 	.byte	0x04, 0x17
        /*002a*/ 	.short	(.L_13 - .L_12)
.L_12:
        /*002c*/ 	.word	0x00000000
        /*0030*/ 	.short	0x0004
        /*0032*/ 	.short	0x0014
        /*0034*/ 	.byte	0x00, 0xf0, 0x11, 0x00


	//----- nvinfo : EIATTR_KPARAM_INFO
	.align		4
.L_13:
        /*0038*/ 	.byte	0x04, 0x17
        /*003a*/ 	.short	(.L_15 - .L_14)
.L_14:
        /*003c*/ 	.word	0x00000000
        /*0040*/ 	.short	0x0003
        /*0042*/ 	.short	0x0010
        /*0044*/ 	.byte	0x00, 0xf0, 0x11, 0x00


	//----- nvinfo : EIATTR_KPARAM_INFO
	.align		4
.L_15:
        /*0048*/ 	.byte	0x04, 0x17
        /*004a*/ 	.short	(.L_17 - .L_16)
.L_16:
        /*004c*/ 	.word	0x00000000
        /*0050*/ 	.short	0x0002
        /*0052*/ 	.short	0x000c
        /*0054*/ 	.byte	0x00, 0xf0, 0x11, 0x00


	//----- nvinfo : EIATTR_KPARAM_INFO
	.align		4
.L_17:
        /*0058*/ 	.byte	0x04, 0x17
        /*005a*/ 	.short	(.L_19 - .L_18)
.L_18:
        /*005c*/ 	.word	0x00000000
        /*0060*/ 	.short	0x0001
        /*0062*/ 	.short	0x0008
        /*0064*/ 	.byte	0x00, 0xf0, 0x11, 0x00


	//----- nvinfo : EIATTR_KPARAM_INFO
	.align		4
.L_19:
        /*0068*/ 	.byte	0x04, 0x17
        /*006a*/ 	.short	(.L_21 - .L_20)
.L_20:
        /*006c*/ 	.word	0x00000000
        /*0070*/ 	.short	0x0000
        /*0072*/ 	.short	0x0000
        /*0074*/ 	.byte	0x00, 0xf5, 0x21, 0x00


	//----- nvinfo : EIATTR_SPARSE_MMA_MASK
	.align		4
.L_21:
        /*0078*/ 	.byte	0x03, 0x50
        /*007a*/ 	.short	0x0000


	//----- nvinfo : EIATTR_MAXREG_COUNT
	.align		4
        /*007c*/ 	.byte	0x03, 0x1b
        /*007e*/ 	.short	0x00ff


	//----- nvinfo : EIATTR_MERCURY_ISA_VERSION
	.align		4
        /*0080*/ 	.byte	0x03, 0x5f
        /*0082*/ 	.short	0x0101


	//----- nvinfo : EIATTR_VRC_CTA_INIT_COUNT
	.align		4
        /*0084*/ 	.byte	0x02, 0x4a
	.zero		1
	.zero		1


	//----- nvinfo : EIATTR_EXIT_INSTR_OFFSETS
	.align		4
        /*0088*/ 	.byte	0x04, 0x1c
        /*008a*/ 	.short	(.L_23 - .L_22)


	//   ....[0]....
.L_22:
        /*008c*/ 	.word	0x000002f0


	//----- nvinfo : EIATTR_CRS_STACK_SIZE
	.align		4
.L_23:
        /*0090*/ 	.byte	0x04, 0x1e
        /*0092*/ 	.short	(.L_25 - .L_24)
.L_24:
        /*0094*/ 	.word	0x00000000


	//----- nvinfo : EIATTR_CBANK_PARAM_SIZE
	.align		4
.L_25:
        /*0098*/ 	.byte	0x03, 0x19
        /*009a*/ 	.short	0x0020


	//----- nvinfo : EIATTR_PARAM_CBANK
	.align		4
        /*009c*/ 	.byte	0x04, 0x0a
        /*009e*/ 	.short	(.L_27 - .L_26)
	.align		4
.L_26:
        /*00a0*/ 	.word	index@(.nv.constant0._Z12mandelKernelPiffffii)
        /*00a4*/ 	.short	0x0380
        /*00a6*/ 	.short	0x0020


	//----- nvinfo : EIATTR_SW_WAR
	.align		4
.L_27:
        /*00a8*/ 	.byte	0x04, 0x36
        /*00aa*/ 	.short	(.L_29 - .L_28)
.L_28:
        /*00ac*/ 	.word	0x00000008
.L_29:


//--------------------- .nv.callgraph             --------------------------
	.section	.nv.callgraph,"",@"SHT_CUDA_CALLGRAPH"
	.align	4
	.sectionentsize	8
	.align		4
        /*0000*/ 	.word	0x00000000
	.align		4
        /*0004*/ 	.word	0xffffffff
	.align		4
        /*0008*/ 	.word	0x00000000
	.align		4
        /*000c*/ 	.word	0xfffffffe
	.align		4
        /*0010*/ 	.word	0x00000000
	.align		4
        /*0014*/ 	.word	0xfffffffd
	.align		4
        /*0018*/ 	.word	0x00000000
	.align		4
        /*001c*/ 	.word	0xfffffffc


//--------------------- .text._Z12mandelKernelPiffffii --------------------------
	.section	.text._Z12mandelKernelPiffffii,"ax",@progbits
	.align	128
        .global         _Z12mandelKernelPiffffii
        .type           _Z12mandelKernelPiffffii,@function
        .size           _Z12mandelKernelPiffffii,(.L_x_4 - _Z12mandelKernelPiffffii)
        .other          _Z12mandelKernelPiffffii,@"STO_CUDA_ENTRY STV_DEFAULT"
_Z12mandelKernelPiffffii:
.text._Z12mandelKernelPiffffii:
[----:B------:R-:W-:Y:S01]  /*0000*/  LDC R1, c[0x0][0x37c] ;  /* 0x0000df00ff017b82 */ /* 0x000fe20000000800 */
[----:B------:R-:W0:Y:S07]  /*0010*/  S2R R0, SR_TID.X ;  /* 0x0000000000007919 */ /* 0x000e2e0000002100 */
[----:B------:R-:W0:Y:S01]  /*0020*/  S2UR UR4, SR_CTAID.X ;  /* 0x00000000000479c3 */ /* 0x000e220000002500 */
[----:B------:R-:W1:Y:S01]  /*0030*/  LDCU UR8, c[0x0][0x398] ;  /* 0x00007300ff0877ac */ /* 0x000e620008000800 */
[----:B------:R-:W2:Y:S01]  /*0040*/  S2R R3, SR_TID.Y ;  /* 0x0000000000037919 */ /* 0x000ea20000002200 */
[----:B------:R-:W3:Y:S05]  /*0050*/  LDCU.64 UR6, c[0x0][0x390] ;  /* 0x00007200ff0677ac */ /* 0x000eea0008000a00 */
[----:B------:R-:W0:Y:S08]  /*0060*/  LDC R5, c[0x0][0x360] ;  /* 0x0000d800ff057b82 */ /* 0x000e300000000800 */
[----:B------:R-:W2:Y:S01]  /*0070*/  S2UR UR5, SR_CTAID.Y ;  /* 0x00000000000579c3 */ /* 0x000ea20000002600 */
[----:B-1----:R-:W-:-:S07]  /*0080*/  UISETP.GE.AND UP0, UPT, UR8, 0x1, UPT ;  /* 0x000000010800788c */ /* 0x002fce000bf06270 */
[----:B------:R-:W2:Y:S08]  /*0090*/  LDC R2, c[0x0][0x364] ;  /* 0x0000d900ff027b82 */ /* 0x000eb00000000800 */
[----:B------:R-:W3:Y:S01]  /*00a0*/  LDC.64 R6, c[0x0][0x388] ;  /* 0x0000e200ff067b82 */ /* 0x000ee20000000a00 */
[----:B0-----:R-:W-:Y:S02]  /*00b0*/  IMAD R5, R5, UR4, R0 ;  /* 0x0000000405057c24 */ /* 0x001fe4000f8e0200 */
[----:B--2---:R-:W-:-:S03]  /*00c0*/  IMAD R0, R2, UR5, R3 ;  /* 0x0000000502007c24 */ /* 0x004fc6000f8e0203 */
[----:B------:R-:W-:Y:S01]  /*00d0*/  I2FP.F32.S32 R3, R5 ;  /* 0x0000000500037245 */ /* 0x000fe20000201400 */
[----:B------:R-:W0:Y:S01]  /*00e0*/  LDCU.64 UR4, c[0x0][0x358] ;  /* 0x00006b00ff0477ac */ /* 0x000e220008000a00 */
[----:B------:R-:W-:-:S03]  /*00f0*/  I2FP.F32.U32 R2, R0 ;  /* 0x0000000000027245 */ /* 0x000fc60000201000 */
[----:B---3--:R-:W-:Y:S02]  /*0100*/  FFMA R3, R3, UR6, R6 ;  /* 0x0000000603037c23 */ /* 0x008fe40008000006 */
[----:B------:R-:W-:Y:S01]  /*0110*/  FFMA R2, R2, UR7, R7 ;  /* 0x0000000702027c23 */ /* 0x000fe20008000007 */
[----:B------:R-:W-:Y:S01]  /*0120*/  HFMA2 R7, -RZ, RZ, 0, 0 ;  /* 0x00000000ff077431 */ /* 0x000fe200000001ff */
[----:B------:R-:W-:Y:S06]  /*0130*/  BRA.U !UP0, `(.L_x_0) ;  /* 0x0000000108507547 */ /* 0x000fec000b800000 */
[----:B------:R-:W-:Y:S01]  /*0140*/  BSSY.RECONVERGENT B0, `(.L_x_0) ;  /* 0x0000013000007945 */ /* 0x000fe20003800200 */
[----:B------:R-:W-:Y:S01]  /*0150*/  MOV R7, RZ ;  /* 0x000000ff00077202 */ /* 0x000fe20000000f00 */
[----:B------:R-:W1:Y:S01]  /*0160*/  LDCU UR7, c[0x0][0x398] ;  /* 0x00007300ff0777ac */ /* 0x000e620008000800 */
[----:B------:R-:W-:Y:S02]  /*0170*/  MOV R9, R2 ;  /* 0x0000000200097202 */ /* 0x000fe40000000f00 */
[----:B------:R-:W-:Y:S01]  /*0180*/  MOV R4, R3 ;  /* 0x0000000300047202 */ /* 0x000fe20000000f00 */
[----:B------:R-:W2:Y:S06]  /*0190*/  LDCU UR10, c[0x0][0x398] ;  /* 0x00007300ff0a77ac */ /* 0x000eac0008000800 */
.L_x_2:
[----:B------:R-:W-:Y:S01]  /*01a0*/  FMUL R6, R4, R4 ;  /* 0x0000000404067220 */ /* 0x000fe20000400000 */
[----:B------:R-:W-:-:S04]  /*01b0*/  FMUL R13, R9, R9 ;  /* 0x00000009090d7220 */ /* 0x000fc80000400000 */
[----:B------:R-:W-:-:S05]  /*01c0*/  FADD R8, R6, R13 ;  /* 0x0000000d06087221 */ /* 0x000fca0000000000 */
[----:B------:R-:W-:-:S13]  /*01d0*/  FSETP.GT.AND P0, PT, R8, 4, PT ;  /* 0x408000000800780b */ /* 0x000fda0003f04000 */
[----:B------:R-:W-:Y:S05]  /*01e0*/  @P0 BRA `(.L_x_1) ;  /* 0x0000000000200947 */ /* 0x000fea0003800000 */
[----:B------:R-:W-:Y:S01]  /*01f0*/  IADD3 R7, PT, PT, R7, 0x1, RZ ;  /* 0x0000000107077810 */ /* 0x000fe20007ffe0ff */
[----:B------:R-:W-:Y:S01]  /*0200*/  FADD R11, R4, R4 ;  /* 0x00000004040b7221 */ /* 0x000fe20000000000 */
[----:B------:R-:W-:Y:S02]  /*0210*/  FADD R4, R6, -R13 ;  /* 0x8000000d06047221 */ /* 0x000fe40000000000 */
[----:B--2---:R-:W-:Y:S01]  /*0220*/  ISETP.NE.AND P0, PT, R7, UR10, PT ;  /* 0x0000000a07007c0c */ /* 0x004fe2000bf05270 */
[----:B------:R-:W-:Y:S01]  /*0230*/  FFMA R9, R11, R9, R2 ;  /* 0x000000090b097223 */ /* 0x000fe20000000002 */
[----:B------:R-:W-:-:S11]  /*0240*/  FADD R4, R3, R4 ;  /* 0x0000000403047221 */ /* 0x000fd60000000000 */
[----:B------:R-:W-:Y:S05]  /*0250*/  @P0 BRA `(.L_x_2) ;  /* 0xfffffffc00d00947 */ /* 0x000fea000383ffff */
[----:B-1----:R-:W-:-:S07]  /*0260*/  MOV R7, UR7 ;  /* 0x0000000700077c02 */ /* 0x002fce0008000f00 */
.L_x_1:
[----:B012---:R-:W-:Y:S05]  /*0270*/  BSYNC.RECONVERGENT B0 ;  /* 0x0000000000007941 */ /* 0x007fea0003800200 */
.L_x_0:
[----:B------:R-:W1:Y:S01]  /*0280*/  LDCU UR6, c[0x0][0x39c] ;  /* 0x00007380ff0677ac */ /* 0x000e620008000800 */
[----:B------:R-:W2:Y:S01]  /*0290*/  LDCU.64 UR8, c[0x0][0x380] ;  /* 0x00007000ff0877ac */ /* 0x000ea20008000a00 */
[----:B-1----:R-:W-:-:S05]  /*02a0*/  IMAD R0, R0, UR6, RZ ;  /* 0x0000000600007c24 */ /* 0x002fca000f8e02ff */
[----:B--2---:R-:W-:-:S04]  /*02b0*/  IADD3 R2, P0, PT, R0, UR8, RZ ;  /* 0x0000000800027c10 */ /* 0x004fc8000ff1e0ff */
[----:B------:R-:W-:-:S03]  /*02c0*/  LEA.HI.X.SX32 R3, R0, UR9, 0x1, P0 ;  /* 0x0000000900037c11 */ /* 0x000fc600080f0eff */
[----:B------:R-:W-:-:S05]  /*02d0*/  IMAD.WIDE R2, R5, 0x4, R2 ;  /* 0x0000000405027825 */ /* 0x000fca00078e0202 */
[----:B0-----:R-:W-:Y:S01]  /*02e0*/  STG.E desc[UR4][R2.64], R7 ;  /* 0x0000000702007986 */ /* 0x001fe2000c101904 */
[----:B------:R-:W-:Y:S05]  /*02f0*/  EXIT ;  /* 0x000000000000794d */ /* 0x000fea0003800000 */
.L_x_3:
[----:B------:R-:W-:-:S00]  /*0300*/  BRA `(.L_x_3) ;  /* 0xfffffffc00fc7947 */ /* 0x000fc0000383ffff */
[----:B------:R-:W-:-:S00]  /*0310*/  NOP ;  /* 0x0000000000007918 */ /* 0x000fc00000000000 */
        /* <DEDUP_REMOVED lines=14> */
.L_x_4:


//--------------------- .nv.shared.reserved.0     --------------------------
	.section	.nv.shared.reserved.0,"aw",@nobits
	.weak		__nv_reservedSMEM_offset_0_alias
	.size		__nv_reservedSMEM_offset_0_alias, 0, 64
	.other		__nv_reservedSMEM_offset_0_alias,@"STO_CUDA_RESERVED_SHARED STV_DEFAULT"
__nv_reservedSMEM_offset_0_alias:
	.zero		0
	.zero		64


//--------------------- .nv.constant0._Z12mandelKernelPiffffii --------------------------
	.section	.nv.constant0._Z12mandelKernelPiffffii,"a",@progbits
	.sectionflags	@""
	.align	4
.nv.constant0._Z12mandelKernelPiffffii:
	.zero		928


//--------------------- SYMBOLS --------------------------

	.type		.nv.reservedSmem.offset0,@object
	.size		.nv.reservedSmem.offset0,0x4
